	.headerflags	@"EF_CUDA_TEXMODE_UNIFIED EF_CUDA_64BIT_ADDRESS EF_CUDA_ACCELERATORS EF_CUDA_SM90 EF_CUDA_VIRTUAL_SM(EF_CUDA_SM90)"
	.elftype	@"ET_EXEC"


//--------------------- .nv.info                  --------------------------
	.section	.nv.info,"",@"SHT_CUDA_INFO"
	.align	4


	//----- nvinfo : EIATTR_REGCOUNT
	.align		4
        /*0000*/ 	.byte	0x04, 0x2f
        /*0002*/ 	.short	(.L_3 - .L_2)
	.align		4
.L_2:
        /*0004*/ 	.word	index@(triton_poi_fused__native_batch_norm_legit_no_training_convolution_relu_threshold_backward_5)
        /*0008*/ 	.word	0x00000017


	//----- nvinfo : EIATTR_MIN_STACK_SIZE
	.align		4
.L_3:
        /*000c*/ 	.byte	0x04, 0x12
        /*000e*/ 	.short	(.L_5 - .L_4)
	.align		4
.L_4:
        /*0010*/ 	.word	index@(triton_poi_fused__native_batch_norm_legit_no_training_convolution_relu_threshold_backward_5)
        /*0014*/ 	.word	0x00000000


	//----- nvinfo : EIATTR_FRAME_SIZE
	.align		4
.L_5:
        /*0018*/ 	.byte	0x04, 0x11
        /*001a*/ 	.short	(.L_7 - .L_6)
	.align		4
.L_6:
        /*001c*/ 	.word	index@(triton_poi_fused__native_batch_norm_legit_no_training_convolution_relu_threshold_backward_5)
        /*0020*/ 	.word	0x00000000


	//----- nvinfo : EIATTR_MIN_STACK_SIZE
	.align		4
.L_7:
        /*0024*/ 	.byte	0x04, 0x12
        /*0026*/ 	.short	(.L_9 - .L_8)
	.align		4
.L_8:
        /*0028*/ 	.word	index@(triton_poi_fused__native_batch_norm_legit_no_training_convolution_relu_threshold_backward_5)
        /*002c*/ 	.word	0x00000000
.L_9:


//--------------------- .nv.info.triton_poi_fused__native_batch_norm_legit_no_training_convolution_relu_threshold_backward_5 --------------------------
	.section	.nv.info.triton_poi_fused__native_batch_norm_legit_no_training_convolution_relu_threshold_backward_5,"",@"SHT_CUDA_INFO"
	.sectionflags	@""
	.align	4


	//----- nvinfo : EIATTR_CUDA_API_VERSION
	.align		4
        /*0000*/ 	.byte	0x04, 0x37
        /*0002*/ 	.short	(.L_11 - .L_10)
.L_10:
        /*0004*/ 	.word	0x0000007c


	//----- nvinfo : EIATTR_KPARAM_INFO
	.align		4
.L_11:
        /*0008*/ 	.byte	0x04, 0x17
        /*000a*/ 	.short	(.L_13 - .L_12)
.L_12:
        /*000c*/ 	.word	0x00000000
        /*0010*/ 	.short	0x0008
        /*0012*/ 	.short	0x0040
        /*0014*/ 	.byte	0x00, 0xf0, 0x11, 0x00


	//----- nvinfo : EIATTR_KPARAM_INFO
	.align		4
.L_13:
        /*0018*/ 	.byte	0x04, 0x17
        /*001a*/ 	.short	(.L_15 - .L_14)
.L_14:
        /*001c*/ 	.word	0x00000000
        /*0020*/ 	.short	0x0007
        /*0022*/ 	.short	0x0038
        /*0024*/ 	.byte	0x00, 0xf4, 0x21, 0x00


	//----- nvinfo : EIATTR_KPARAM_INFO
	.align		4
.L_15:
        /*0028*/ 	.byte	0x04, 0x17
        /*002a*/ 	.short	(.L_17 - .L_16)
.L_16:
        /*002c*/ 	.word	0x00000000
        /*0030*/ 	.short	0x0006
        /*0032*/ 	.short	0x0030
        /*0034*/ 	.byte	0x00, 0xf4, 0x21, 0x00


	//----- nvinfo : EIATTR_KPARAM_INFO
	.align		4
.L_17:
        /*0038*/ 	.byte	0x04, 0x17
        /*003a*/ 	.short	(.L_19 - .L_18)
.L_18:
        /*003c*/ 	.word	0x00000000
        /*0040*/ 	.short	0x0005
        /*0042*/ 	.short	0x0028
        /*0044*/ 	.byte	0x00, 0xf4, 0x21, 0x00


	//----- nvinfo : EIATTR_KPARAM_INFO
	.align		4
.L_19:
        /*0048*/ 	.byte	0x04, 0x17
        /*004a*/ 	.short	(.L_21 - .L_20)
.L_20:
        /*004c*/ 	.word	0x00000000
        /*0050*/ 	.short	0x0004
        /*0052*/ 	.short	0x0020
        /*0054*/ 	.byte	0x00, 0xf4, 0x21, 0x00


	//----- nvinfo : EIATTR_KPARAM_INFO
	.align		4
.L_21:
        /*0058*/ 	.byte	0x04, 0x17
        /*005a*/ 	.short	(.L_23 - .L_22)
.L_22:
        /*005c*/ 	.word	0x00000000
        /*0060*/ 	.short	0x0003
        /*0062*/ 	.short	0x0018
        /*0064*/ 	.byte	0x00, 0xf4, 0x21, 0x00


	//----- nvinfo : EIATTR_KPARAM_INFO
	.align		4
.L_23:
        /*0068*/ 	.byte	0x04, 0x17
        /*006a*/ 	.short	(.L_25 - .L_24)
.L_24:
        /*006c*/ 	.word	0x00000000
        /*0070*/ 	.short	0x0002
        /*0072*/ 	.short	0x0010
        /*0074*/ 	.byte	0x00, 0xf4, 0x21, 0x00


	//----- nvinfo : EIATTR_KPARAM_INFO
	.align		4
.L_25:
        /*0078*/ 	.byte	0x04, 0x17
        /*007a*/ 	.short	(.L_27 - .L_26)
.L_26:
        /*007c*/ 	.word	0x00000000
        /*0080*/ 	.short	0x0001
        /*0082*/ 	.short	0x0008
        /*0084*/ 	.byte	0x00, 0xf4, 0x21, 0x00


	//----- nvinfo : EIATTR_KPARAM_INFO
	.align		4
.L_27:
        /*0088*/ 	.byte	0x04, 0x17
        /*008a*/ 	.short	(.L_29 - .L_28)
.L_28:
        /*008c*/ 	.word	0x00000000
        /*0090*/ 	.short	0x0000
        /*0092*/ 	.short	0x0000
        /*0094*/ 	.byte	0x00, 0xf4, 0x21, 0x00


	//----- nvinfo : EIATTR_SPARSE_MMA_MASK
	.align		4
.L_29:
        /*0098*/ 	.byte	0x03, 0x50
        /*009a*/ 	.short	0x0000


	//----- nvinfo : EIATTR_MAXREG_COUNT
	.align		4
        /*009c*/ 	.byte	0x03, 0x1b
        /*009e*/ 	.short	0x00ff


	//----- nvinfo : EIATTR_EXIT_INSTR_OFFSETS
	.align		4
        /*00a0*/ 	.byte	0x04, 0x1c
        /*00a2*/ 	.short	(.L_31 - .L_30)


	//   ....[0]....
.L_30:
        /*00a4*/ 	.word	0x000003d0


	//   ....[1]....
        /*00a8*/ 	.word	0x000003f0


	//----- nvinfo : EIATTR_REQNTID
	.align		4
.L_31:
        /*00ac*/ 	.byte	0x04, 0x10
        /*00ae*/ 	.short	(.L_33 - .L_32)
.L_32:
        /*00b0*/ 	.word	0x00000080
        /*00b4*/ 	.word	0x00000001
        /*00b8*/ 	.word	0x00000001


	//----- nvinfo : EIATTR_CBANK_PARAM_SIZE
	.align		4
.L_33:
        /*00bc*/ 	.byte	0x03, 0x19
        /*00be*/ 	.short	0x0044


	//----- nvinfo : EIATTR_PARAM_CBANK
	.align		4
        /*00c0*/ 	.byte	0x04, 0x0a
        /*00c2*/ 	.short	(.L_35 - .L_34)
	.align		4
.L_34:
        /*00c4*/ 	.word	index@(.nv.constant0.triton_poi_fused__native_batch_norm_legit_no_training_convolution_relu_threshold_backward_5)
        /*00c8*/ 	.short	0x0210
        /*00ca*/ 	.short	0x0044


	//----- nvinfo : EIATTR_SW_WAR
	.align		4
.L_35:
        /*00cc*/ 	.byte	0x04, 0x36
        /*00ce*/ 	.short	(.L_37 - .L_36)
.L_36:
        /*00d0*/ 	.word	0x00000008
.L_37:


//--------------------- .nv.callgraph             --------------------------
	.section	.nv.callgraph,"",@"SHT_CUDA_CALLGRAPH"
	.align	4
	.sectionentsize	8
	.align		4
        /*0000*/ 	.word	0x00000000
	.align		4
        /*0004*/ 	.word	0xffffffff
	.align		4
        /*0008*/ 	.word	0x00000000
	.align		4
        /*000c*/ 	.word	0xfffffffe
	.align		4
        /*0010*/ 	.word	0x00000000
	.align		4
        /*0014*/ 	.word	0xfffffffd
	.align		4
        /*0018*/ 	.word	0x00000000
	.align		4
        /*001c*/ 	.word	0xfffffffc


//--------------------- .nv.constant4             --------------------------
	.section	.nv.constant4,"a",@progbits
	.align	8
	.align		8
.nv.constant4:
        /*0000*/ 	.dword	_$_str
	.align		8
        /*0008*/ 	.dword	_$_str_$_2


//--------------------- .text.triton_poi_fused__native_batch_norm_legit_no_training_convolution_relu_threshold_backward_5 --------------------------
	.section	.text.triton_poi_fused__native_batch_norm_legit_no_training_convolution_relu_threshold_backward_5,"ax",@progbits
	.align	128
        .global         triton_poi_fused__native_batch_norm_legit_no_training_convolution_relu_threshold_backward_5
        .type           triton_poi_fused__native_batch_norm_legit_no_training_convolution_relu_threshold_backward_5,@function
        .size           triton_poi_fused__native_batch_norm_legit_no_training_convolution_relu_threshold_backward_5,(.L_x_1 - triton_poi_fused__native_batch_norm_legit_no_training_convolution_relu_threshold_backward_5)
        .other          triton_poi_fused__native_batch_norm_legit_no_training_convolution_relu_threshold_backward_5,@"STO_CUDA_ENTRY STV_DEFAULT"
triton_poi_fused__native_batch_norm_legit_no_training_convolution_relu_threshold_backward_5:
.text.triton_poi_fused__native_batch_norm_legit_no_training_convolution_relu_threshold_backward_5:
[----:B------:R-:W0:Y:S01]  /*0000*/  LDC R1, c[0x0][0x28] ;  /* 0x00000a00ff017b82 */ /* 0x000e220000000800 */
[----:B------:R-:W1:Y:S07]  /*0010*/  S2R R0, SR_TID.X ;  /* 0x0000000000007919 */ /* 0x000e6e0000002100 */
[----:B------:R-:W2:Y:S01]  /*0020*/  LDC.64 R12, c[0x0][0x228] ;  /* 0x00008a00ff0c7b82 */ /* 0x000ea20000000a00 */
[----:B------:R-:W-:Y:S01]  /*0030*/  CS2R R4, SRZ ;  /* 0x0000000000047805 */ /* 0x000fe2000001ff00 */
[----:B------:R-:W-:Y:S01]  /*0040*/  ULDC.64 UR4, c[0x0][0x208] ;  /* 0x0000820000047ab9 */ /* 0x000fe20000000a00 */
[----:B------:R-:W3:Y:S05]  /*0050*/  S2R R3, SR_CTAID.X ;  /* 0x0000000000037919 */ /* 0x000eea0000002500 */
[----:B------:R-:W4:Y:S08]  /*0060*/  LDC.64 R10, c[0x0][0x218] ;  /* 0x00008600ff0a7b82 */ /* 0x000f300000000a00 */
[----:B------:R-:W5:Y:S08]  /*0070*/  LDC.64 R14, c[0x0][0x220] ;  /* 0x00008800ff0e7b82 */ /* 0x000f700000000a00 */
[----:B------:R-:W4:Y:S08]  /*0080*/  LDC.64 R16, c[0x0][0x230] ;  /* 0x00008c00ff107b82 */ /* 0x000f300000000a00 */
[----:B------:R-:W5:Y:S01]  /*0090*/  LDC.64 R6, c[0x0][0x238] ;  /* 0x00008e00ff067b82 */ /* 0x000f620000000a00 */
[----:B-1----:R-:W-:-:S02]  /*00a0*/  LOP3.LUT R0, R0, 0x7f, RZ, 0xc0, !PT ;  /* 0x0000007f00007812 */ /* 0x002fc400078ec0ff */
[----:B------:R-:W-:Y:S02]  /*00b0*/  CS2R R8, SRZ ;  /* 0x0000000000087805 */ /* 0x000fe4000001ff00 */
[----:B---3--:R-:W-:Y:S01]  /*00c0*/  SHF.R.S32.HI R2, RZ, 0x18, R3 ;  /* 0x00000018ff027819 */ /* 0x008fe20000011403 */
[----:B------:R-:W-:Y:S01]  /*00d0*/  ULDC.64 UR6, c[0x0][0x248] ;  /* 0x0000920000067ab9 */ /* 0x000fe20000000a00 */
[----:B------:R-:W-:Y:S02]  /*00e0*/  IMAD R0, R3, 0x80, R0 ;  /* 0x0000008003007824 */ /* 0x000fe400078e0200 */
[----:B------:R-:W-:-:S04]  /*00f0*/  SGXT R3, R2, 0x1 ;  /* 0x000000010203781a */ /* 0x000fc80000000200 */
[----:B------:R-:W-:Y:S02]  /*0100*/  LEA.HI R3, R3, R0, RZ, 0x4 ;  /* 0x0000000003037211 */ /* 0x000fe400078f20ff */
[----:B------:R-:W-:Y:S02]  /*0110*/  ISETP.GE.AND P0, PT, R0, 0x100, PT ;  /* 0x000001000000780c */ /* 0x000fe40003f06270 */
[----:B------:R-:W-:-:S04]  /*0120*/  SHF.R.S32.HI R3, RZ, 0x4, R3 ;  /* 0x00000004ff037819 */ /* 0x000fc80000011403 */
[----:B------:R-:W-:-:S04]  /*0130*/  LEA.HI R2, R3, R3, RZ, 0x2 ;  /* 0x0000000303027211 */ /* 0x000fc800078f10ff */
[----:B------:R-:W-:-:S05]  /*0140*/  LOP3.LUT R2, R2, 0xfffffffc, RZ, 0xc0, !PT ;  /* 0xfffffffc02027812 */ /* 0x000fca00078ec0ff */
[----:B------:R-:W-:Y:S02]  /*0150*/  IMAD.IADD R19, R3, 0x1, -R2 ;  /* 0x0000000103137824 */ /* 0x000fe400078e0a02 */
[----:B------:R-:W1:Y:S02]  /*0160*/  LDC.64 R2, c[0x0][0x210] ;  /* 0x00008400ff027b82 */ /* 0x000e640000000a00 */
[----:B--2---:R-:W-:-:S05]  /*0170*/  IMAD.WIDE R12, R19, 0x4, R12 ;  /* 0x00000004130c7825 */ /* 0x004fca00078e020c */
[----:B------:R5:W2:Y:S01]  /*0180*/  @!P0 LDG.E.EL R4, desc[UR4][R12.64] ;  /* 0x000000040c048981 */ /* 0x000aa2000c2e1900 */
[----:B----4-:R-:W-:-:S05]  /*0190*/  IMAD.WIDE R10, R19, 0x4, R10 ;  /* 0x00000004130a7825 */ /* 0x010fca00078e020a */
[----:B------:R3:W4:Y:S01]  /*01a0*/  @!P0 LDG.E.EL R8, desc[UR4][R10.64] ;  /* 0x000000040a088981 */ /* 0x000722000c2e1900 */
[----:B-----5:R-:W-:-:S04]  /*01b0*/  IMAD.WIDE R12, R19, 0x4, R14 ;  /* 0x00000004130c7825 */ /* 0x020fc800078e020e */
[----:B-1----:R-:W-:Y:S01]  /*01c0*/  IMAD.WIDE R2, R0, 0x4, R2 ;  /* 0x0000000400027825 */ /* 0x002fe200078e0202 */
[----:B------:R-:W5:Y:S04]  /*01d0*/  @!P0 LDG.E.EL R9, desc[UR4][R12.64] ;  /* 0x000000040c098981 */ /* 0x000f68000c2e1900 */
[----:B------:R-:W4:Y:S01]  /*01e0*/  @!P0 LDG.E R5, desc[UR4][R2.64] ;  /* 0x0000000402058981 */ /* 0x000f22000c1e1900 */
[----:B0-----:R-:W-:-:S04]  /*01f0*/  IMAD.WIDE R14, R19, 0x4, R16 ;  /* 0x00000004130e7825 */ /* 0x001fc800078e0210 */
[----:B------:R-:W-:Y:S01]  /*0200*/  IMAD.WIDE R16, R19, 0x4, R6 ;  /* 0x0000000413107825 */ /* 0x000fe200078e0206 */
[----:B------:R-:W-:Y:S01]  /*0210*/  CS2R R18, SRZ ;  /* 0x0000000000127805 */ /* 0x000fe2000001ff00 */
[----:B------:R-:W0:Y:S05]  /*0220*/  LDC.64 R6, c[0x0][0x240] ;  /* 0x00009000ff067b82 */ /* 0x000e2a0000000a00 */
[----:B------:R-:W5:Y:S04]  /*0230*/  @!P0 LDG.E.EL R18, desc[UR4][R14.64] ;  /* 0x000000040e128981 */ /* 0x000f68000c2e1900 */
[----:B------:R-:W5:Y:S01]  /*0240*/  @!P0 LDG.E.EL R19, desc[UR4][R16.64] ;  /* 0x0000000410138981 */ /* 0x000f62000c2e1900 */
[----:B---3--:R-:W-:-:S02]  /*0250*/  IMAD.MOV.U32 R11, RZ, RZ, 0x3e800000 ;  /* 0x3e800000ff0b7424 */ /* 0x008fc400078e00ff */
[----:B0-----:R-:W-:-:S04]  /*0260*/  IMAD.WIDE R6, R0, 0x4, R6 ;  /* 0x0000000400067825 */ /* 0x001fc800078e0206 */
[----:B--2---:R-:W-:-:S04]  /*0270*/  FADD R4, R4, 9.9999997473787516356e-06 ;  /* 0x3727c5ac04047421 */ /* 0x004fc80000000000 */
[----:B------:R-:W0:Y:S02]  /*0280*/  MUFU.SQRT R20, R4 ;  /* 0x0000000400147308 */ /* 0x000e240000002000 */
[C---:B0-----:R-:W-:Y:S02]  /*0290*/  FSETP.GT.AND P1, PT, R20.reuse, 8.50705917302346158658e+37, PT ;  /* 0x7e8000001400780b */ /* 0x041fe40003f24000 */
[----:B------:R-:W-:-:S11]  /*02a0*/  FSETP.GEU.AND P2, PT, R20, 1.175494350822287508e-38, PT ;  /* 0x008000001400780b */ /* 0x000fd60003f4e000 */
[----:B------:R-:W-:-:S04]  /*02b0*/  @P1 FMUL R20, R20, 0.25 ;  /* 0x3e80000014141820 */ /* 0x000fc80000400000 */
[----:B------:R-:W-:-:S06]  /*02c0*/  @!P2 FMUL R20, R20, 16777216 ;  /* 0x4b8000001414a820 */ /* 0x000fcc0000400000 */
[----:B------:R-:W0:Y:S01]  /*02d0*/  MUFU.RCP R20, R20 ;  /* 0x0000001400147308 */ /* 0x000e220000001000 */
[----:B------:R-:W-:Y:S01]  /*02e0*/  FSEL R11, R11, 1, P1 ;  /* 0x3f8000000b0b7808 */ /* 0x000fe20000800000 */
[----:B----4-:R-:W-:-:S04]  /*02f0*/  FADD R8, R8, R5 ;  /* 0x0000000508087221 */ /* 0x010fc80000000000 */
[----:B------:R-:W-:Y:S01]  /*0300*/  @!P2 FMUL R11, R11, 16777216 ;  /* 0x4b8000000b0ba820 */ /* 0x000fe20000400000 */
[----:B-----5:R-:W-:-:S03]  /*0310*/  FADD R9, R8, -R9 ;  /* 0x8000000908097221 */ /* 0x020fc60000000000 */
[----:B0-----:R-:W-:-:S04]  /*0320*/  FMUL R4, R20, R11 ;  /* 0x0000000b14047220 */ /* 0x001fc80000400000 */
[----:B------:R-:W-:-:S04]  /*0330*/  FMUL R4, R9, R4 ;  /* 0x0000000409047220 */ /* 0x000fc80000400000 */
[----:B------:R-:W-:-:S05]  /*0340*/  FFMA R4, R4, R18, R19 ;  /* 0x0000001204047223 */ /* 0x000fca0000000013 */
[----:B------:R-:W-:-:S04]  /*0350*/  FSETP.GEU.AND P1, PT, R4, RZ, PT ;  /* 0x000000ff0400720b */ /* 0x000fc80003f2e000 */
[----:B------:R-:W-:Y:S02]  /*0360*/  FSEL R9, R4, RZ, P1 ;  /* 0x000000ff04097208 */ /* 0x000fe40000800000 */
[----:B------:R-:W-:Y:S01]  /*0370*/  IADD3 R4, P1, R0, UR6, RZ ;  /* 0x0000000600047c10 */ /* 0x000fe2000ff3e0ff */
[----:B------:R0:W-:Y:S01]  /*0380*/  @!P0 STG.E desc[UR4][R2.64], R8 ;  /* 0x0000000802008986 */ /* 0x0001e2000c101904 */
[----:B------:R-:W-:Y:S02]  /*0390*/  FSETP.GTU.AND P2, PT, R9, RZ, PT ;  /* 0x000000ff0900720b */ /* 0x000fe40003f4c000 */
[----:B------:R-:W-:Y:S01]  /*03a0*/  LEA.HI.X.SX32 R5, R0, UR7, 0x1, P1 ;  /* 0x0000000700057c11 */ /* 0x000fe200088f0eff */
[----:B------:R0:W-:Y:S01]  /*03b0*/  @!P0 STG.E desc[UR4][R6.64], R9 ;  /* 0x0000000906008986 */ /* 0x0001e2000c101904 */
[----:B------:R-:W-:Y:S01]  /*03c0*/  SEL R11, RZ, 0x1, P2 ;  /* 0x00000001ff0b7807 */ /* 0x000fe20001000000 */
[----:B0-----:R-:W-:Y:S08]  /*03d0*/  @P0 EXIT ;  /* 0x000000000000094d */ /* 0x001ff00003800000 */
[----:B------:R-:W-:Y:S01]  /*03e0*/  STG.E.U8 desc[UR4][R4.64], R11 ;  /* 0x0000000b04007986 */ /* 0x000fe2000c101104 */
[----:B------:R-:W-:Y:S05]  /*03f0*/  EXIT ;  /* 0x000000000000794d */ /* 0x000fea0003800000 */
.L_x_0:
[----:B------:R-:W-:-:S00]  /*0400*/  BRA `(.L_x_0) ;  /* 0xfffffffc00fc7947 */ /* 0x000fc0000383ffff */
[----:B------:R-:W-:-:S00]  /*0410*/  NOP ;  /* 0x0000000000007918 */ /* 0x000fc00000000000 */
        /* <DEDUP_REMOVED lines=14> */
.L_x_1:


//--------------------- .nv.global.init           --------------------------
	.section	.nv.global.init,"aw",@progbits
.nv.global.init:
	.type		_$_str,@object
	.size		_$_str,(_$_str_$_2 - _$_str)
_$_str:
        /*0000*/ 	.byte	0x5f, 0x5f, 0x43, 0x55, 0x44, 0x41, 0x5f, 0x46, 0x54, 0x5a, 0x00
	.type		_$_str_$_2,@object
	.size		_$_str_$_2,(.L_1 - _$_str_$_2)
_$_str_$_2:
        /*000b*/ 	.byte	0x5f, 0x5f, 0x43, 0x55, 0x44, 0x41, 0x5f, 0x50, 0x52, 0x45, 0x43, 0x5f, 0x53, 0x51, 0x52, 0x54
        /*001b*/ 	.byte	0x00
.L_1:


//--------------------- .nv.constant0.triton_poi_fused__native_batch_norm_legit_no_training_convolution_relu_threshold_backward_5 --------------------------
	.section	.nv.constant0.triton_poi_fused__native_batch_norm_legit_no_training_convolution_relu_threshold_backward_5,"a",@progbits
	.sectionflags	@""
	.align	4
.nv.constant0.triton_poi_fused__native_batch_norm_legit_no_training_convolution_relu_threshold_backward_5:
	.zero		596
